//
// Generated by NVIDIA NVVM Compiler
//
// Compiler Build ID: CL-36424714
// Cuda compilation tools, release 13.0, V13.0.88
// Based on NVVM 20.0.0
//

.version 9.0
.target sm_100
.address_size 64

	// .globl	_Z17spmv_warp_per_rowiPKiS0_PKfS2_Pf

.visible .entry _Z17spmv_warp_per_rowiPKiS0_PKfS2_Pf(
	.param .u32 _Z17spmv_warp_per_rowiPKiS0_PKfS2_Pf_param_0,
	.param .u64 .ptr .align 1 _Z17spmv_warp_per_rowiPKiS0_PKfS2_Pf_param_1,
	.param .u64 .ptr .align 1 _Z17spmv_warp_per_rowiPKiS0_PKfS2_Pf_param_2,
	.param .u64 .ptr .align 1 _Z17spmv_warp_per_rowiPKiS0_PKfS2_Pf_param_3,
	.param .u64 .ptr .align 1 _Z17spmv_warp_per_rowiPKiS0_PKfS2_Pf_param_4,
	.param .u64 .ptr .align 1 _Z17spmv_warp_per_rowiPKiS0_PKfS2_Pf_param_5
)
{
	.reg .pred 	%p<19>;
	.reg .b32 	%r<84>;
	.reg .b32 	%f<126>;
	.reg .b64 	%rd<91>;

	ld.param.u32 	%r24, [_Z17spmv_warp_per_rowiPKiS0_PKfS2_Pf_param_0];
	ld.param.u64 	%rd10, [_Z17spmv_warp_per_rowiPKiS0_PKfS2_Pf_param_1];
	ld.param.u64 	%rd12, [_Z17spmv_warp_per_rowiPKiS0_PKfS2_Pf_param_2];
	ld.param.u64 	%rd13, [_Z17spmv_warp_per_rowiPKiS0_PKfS2_Pf_param_3];
	ld.param.u64 	%rd14, [_Z17spmv_warp_per_rowiPKiS0_PKfS2_Pf_param_4];
	ld.param.u64 	%rd11, [_Z17spmv_warp_per_rowiPKiS0_PKfS2_Pf_param_5];
	cvta.to.global.u64 	%rd1, %rd14;
	cvta.to.global.u64 	%rd2, %rd13;
	cvta.to.global.u64 	%rd3, %rd12;
	mov.u32 	%r25, %tid.x;
	and.b32  	%r1, %r25, 31;
	mov.u32 	%r26, %ntid.x;
	shr.u32 	%r2, %r26, 5;
	shr.u32 	%r27, %r25, 5;
	mov.u32 	%r28, %ctaid.x;
	mad.lo.s32 	%r78, %r2, %r28, %r27;
	setp.ge.s32 	%p1, %r78, %r24;
	@%p1 bra 	$L__BB0_19;
	add.s64 	%rd4, %rd3, 1024;
	add.s64 	%rd5, %rd2, 1024;
	mov.u32 	%r29, %nctaid.x;
	mul.lo.s32 	%r4, %r2, %r29;
	cvta.to.global.u64 	%rd6, %rd10;
	cvta.to.global.u64 	%rd7, %rd11;
$L__BB0_2:
	mul.wide.s32 	%rd15, %r78, 4;
	add.s64 	%rd16, %rd6, %rd15;
	ld.global.nc.u32 	%r6, [%rd16];
	ld.global.nc.u32 	%r7, [%rd16+4];
	add.s32 	%r83, %r6, %r1;
	setp.ge.s32 	%p2, %r83, %r7;
	mov.f32 	%f125, 0f00000000;
	@%p2 bra 	$L__BB0_16;
	add.s32 	%r30, %r83, 32;
	max.s32 	%r31, %r7, %r30;
	not.b32 	%r32, %r1;
	add.s32 	%r33, %r31, %r32;
	sub.s32 	%r34, %r33, %r6;
	shr.u32 	%r35, %r34, 5;
	add.s32 	%r9, %r35, 1;
	and.b32  	%r10, %r9, 15;
	setp.lt.u32 	%p3, %r34, 480;
	mov.f32 	%f125, 0f00000000;
	@%p3 bra 	$L__BB0_6;
	and.b32  	%r36, %r9, 268435440;
	neg.s32 	%r82, %r36;
	mov.f32 	%f125, 0f00000000;
$L__BB0_5:
	.pragma "nounroll";
	mul.wide.s32 	%rd17, %r83, 4;
	add.s64 	%rd18, %rd4, %rd17;
	add.s64 	%rd19, %rd5, %rd17;
	ld.global.nc.u32 	%r37, [%rd18+-1024];
	ld.global.nc.f32 	%f20, [%rd19+-1024];
	mul.wide.s32 	%rd20, %r37, 4;
	add.s64 	%rd21, %rd1, %rd20;
	ld.global.nc.f32 	%f21, [%rd21];
	fma.rn.f32 	%f22, %f20, %f21, %f125;
	ld.global.nc.u32 	%r38, [%rd18+-896];
	ld.global.nc.f32 	%f23, [%rd19+-896];
	mul.wide.s32 	%rd22, %r38, 4;
	add.s64 	%rd23, %rd1, %rd22;
	ld.global.nc.f32 	%f24, [%rd23];
	fma.rn.f32 	%f25, %f23, %f24, %f22;
	ld.global.nc.u32 	%r39, [%rd18+-768];
	ld.global.nc.f32 	%f26, [%rd19+-768];
	mul.wide.s32 	%rd24, %r39, 4;
	add.s64 	%rd25, %rd1, %rd24;
	ld.global.nc.f32 	%f27, [%rd25];
	fma.rn.f32 	%f28, %f26, %f27, %f25;
	ld.global.nc.u32 	%r40, [%rd18+-640];
	ld.global.nc.f32 	%f29, [%rd19+-640];
	mul.wide.s32 	%rd26, %r40, 4;
	add.s64 	%rd27, %rd1, %rd26;
	ld.global.nc.f32 	%f30, [%rd27];
	fma.rn.f32 	%f31, %f29, %f30, %f28;
	ld.global.nc.u32 	%r41, [%rd18+-512];
	ld.global.nc.f32 	%f32, [%rd19+-512];
	mul.wide.s32 	%rd28, %r41, 4;
	add.s64 	%rd29, %rd1, %rd28;
	ld.global.nc.f32 	%f33, [%rd29];
	fma.rn.f32 	%f34, %f32, %f33, %f31;
	ld.global.nc.u32 	%r42, [%rd18+-384];
	ld.global.nc.f32 	%f35, [%rd19+-384];
	mul.wide.s32 	%rd30, %r42, 4;
	add.s64 	%rd31, %rd1, %rd30;
	ld.global.nc.f32 	%f36, [%rd31];
	fma.rn.f32 	%f37, %f35, %f36, %f34;
	ld.global.nc.u32 	%r43, [%rd18+-256];
	ld.global.nc.f32 	%f38, [%rd19+-256];
	mul.wide.s32 	%rd32, %r43, 4;
	add.s64 	%rd33, %rd1, %rd32;
	ld.global.nc.f32 	%f39, [%rd33];
	fma.rn.f32 	%f40, %f38, %f39, %f37;
	ld.global.nc.u32 	%r44, [%rd18+-128];
	ld.global.nc.f32 	%f41, [%rd19+-128];
	mul.wide.s32 	%rd34, %r44, 4;
	add.s64 	%rd35, %rd1, %rd34;
	ld.global.nc.f32 	%f42, [%rd35];
	fma.rn.f32 	%f43, %f41, %f42, %f40;
	ld.global.nc.u32 	%r45, [%rd18];
	ld.global.nc.f32 	%f44, [%rd19];
	mul.wide.s32 	%rd36, %r45, 4;
	add.s64 	%rd37, %rd1, %rd36;
	ld.global.nc.f32 	%f45, [%rd37];
	fma.rn.f32 	%f46, %f44, %f45, %f43;
	ld.global.nc.u32 	%r46, [%rd18+128];
	ld.global.nc.f32 	%f47, [%rd19+128];
	mul.wide.s32 	%rd38, %r46, 4;
	add.s64 	%rd39, %rd1, %rd38;
	ld.global.nc.f32 	%f48, [%rd39];
	fma.rn.f32 	%f49, %f47, %f48, %f46;
	ld.global.nc.u32 	%r47, [%rd18+256];
	ld.global.nc.f32 	%f50, [%rd19+256];
	mul.wide.s32 	%rd40, %r47, 4;
	add.s64 	%rd41, %rd1, %rd40;
	ld.global.nc.f32 	%f51, [%rd41];
	fma.rn.f32 	%f52, %f50, %f51, %f49;
	ld.global.nc.u32 	%r48, [%rd18+384];
	ld.global.nc.f32 	%f53, [%rd19+384];
	mul.wide.s32 	%rd42, %r48, 4;
	add.s64 	%rd43, %rd1, %rd42;
	ld.global.nc.f32 	%f54, [%rd43];
	fma.rn.f32 	%f55, %f53, %f54, %f52;
	ld.global.nc.u32 	%r49, [%rd18+512];
	ld.global.nc.f32 	%f56, [%rd19+512];
	mul.wide.s32 	%rd44, %r49, 4;
	add.s64 	%rd45, %rd1, %rd44;
	ld.global.nc.f32 	%f57, [%rd45];
	fma.rn.f32 	%f58, %f56, %f57, %f55;
	ld.global.nc.u32 	%r50, [%rd18+640];
	ld.global.nc.f32 	%f59, [%rd19+640];
	mul.wide.s32 	%rd46, %r50, 4;
	add.s64 	%rd47, %rd1, %rd46;
	ld.global.nc.f32 	%f60, [%rd47];
	fma.rn.f32 	%f61, %f59, %f60, %f58;
	ld.global.nc.u32 	%r51, [%rd18+768];
	ld.global.nc.f32 	%f62, [%rd19+768];
	mul.wide.s32 	%rd48, %r51, 4;
	add.s64 	%rd49, %rd1, %rd48;
	ld.global.nc.f32 	%f63, [%rd49];
	fma.rn.f32 	%f64, %f62, %f63, %f61;
	ld.global.nc.u32 	%r52, [%rd18+896];
	ld.global.nc.f32 	%f65, [%rd19+896];
	mul.wide.s32 	%rd50, %r52, 4;
	add.s64 	%rd51, %rd1, %rd50;
	ld.global.nc.f32 	%f66, [%rd51];
	fma.rn.f32 	%f125, %f65, %f66, %f64;
	add.s32 	%r83, %r83, 512;
	add.s32 	%r82, %r82, 16;
	setp.eq.s32 	%p4, %r82, 0;
	@%p4 bra 	$L__BB0_6;
	bra.uni 	$L__BB0_5;
$L__BB0_6:
	setp.eq.s32 	%p5, %r10, 0;
	@%p5 bra 	$L__BB0_16;
	and.b32  	%r13, %r9, 7;
	setp.lt.u32 	%p6, %r10, 8;
	@%p6 bra 	$L__BB0_9;
	mul.wide.s32 	%rd52, %r83, 4;
	add.s64 	%rd53, %rd3, %rd52;
	ld.global.nc.u32 	%r53, [%rd53];
	add.s64 	%rd54, %rd2, %rd52;
	ld.global.nc.f32 	%f68, [%rd54];
	mul.wide.s32 	%rd55, %r53, 4;
	add.s64 	%rd56, %rd1, %rd55;
	ld.global.nc.f32 	%f69, [%rd56];
	fma.rn.f32 	%f70, %f68, %f69, %f125;
	ld.global.nc.u32 	%r54, [%rd53+128];
	ld.global.nc.f32 	%f71, [%rd54+128];
	mul.wide.s32 	%rd57, %r54, 4;
	add.s64 	%rd58, %rd1, %rd57;
	ld.global.nc.f32 	%f72, [%rd58];
	fma.rn.f32 	%f73, %f71, %f72, %f70;
	ld.global.nc.u32 	%r55, [%rd53+256];
	ld.global.nc.f32 	%f74, [%rd54+256];
	mul.wide.s32 	%rd59, %r55, 4;
	add.s64 	%rd60, %rd1, %rd59;
	ld.global.nc.f32 	%f75, [%rd60];
	fma.rn.f32 	%f76, %f74, %f75, %f73;
	ld.global.nc.u32 	%r56, [%rd53+384];
	ld.global.nc.f32 	%f77, [%rd54+384];
	mul.wide.s32 	%rd61, %r56, 4;
	add.s64 	%rd62, %rd1, %rd61;
	ld.global.nc.f32 	%f78, [%rd62];
	fma.rn.f32 	%f79, %f77, %f78, %f76;
	ld.global.nc.u32 	%r57, [%rd53+512];
	ld.global.nc.f32 	%f80, [%rd54+512];
	mul.wide.s32 	%rd63, %r57, 4;
	add.s64 	%rd64, %rd1, %rd63;
	ld.global.nc.f32 	%f81, [%rd64];
	fma.rn.f32 	%f82, %f80, %f81, %f79;
	ld.global.nc.u32 	%r58, [%rd53+640];
	ld.global.nc.f32 	%f83, [%rd54+640];
	mul.wide.s32 	%rd65, %r58, 4;
	add.s64 	%rd66, %rd1, %rd65;
	ld.global.nc.f32 	%f84, [%rd66];
	fma.rn.f32 	%f85, %f83, %f84, %f82;
	ld.global.nc.u32 	%r59, [%rd53+768];
	ld.global.nc.f32 	%f86, [%rd54+768];
	mul.wide.s32 	%rd67, %r59, 4;
	add.s64 	%rd68, %rd1, %rd67;
	ld.global.nc.f32 	%f87, [%rd68];
	fma.rn.f32 	%f88, %f86, %f87, %f85;
	ld.global.nc.u32 	%r60, [%rd53+896];
	ld.global.nc.f32 	%f89, [%rd54+896];
	mul.wide.s32 	%rd69, %r60, 4;
	add.s64 	%rd70, %rd1, %rd69;
	ld.global.nc.f32 	%f90, [%rd70];
	fma.rn.f32 	%f125, %f89, %f90, %f88;
	add.s32 	%r83, %r83, 256;
$L__BB0_9:
	setp.eq.s32 	%p7, %r13, 0;
	@%p7 bra 	$L__BB0_16;
	and.b32  	%r16, %r9, 3;
	setp.lt.u32 	%p8, %r13, 4;
	@%p8 bra 	$L__BB0_12;
	mul.wide.s32 	%rd71, %r83, 4;
	add.s64 	%rd72, %rd3, %rd71;
	ld.global.nc.u32 	%r61, [%rd72];
	add.s64 	%rd73, %rd2, %rd71;
	ld.global.nc.f32 	%f92, [%rd73];
	mul.wide.s32 	%rd74, %r61, 4;
	add.s64 	%rd75, %rd1, %rd74;
	ld.global.nc.f32 	%f93, [%rd75];
	fma.rn.f32 	%f94, %f92, %f93, %f125;
	ld.global.nc.u32 	%r62, [%rd72+128];
	ld.global.nc.f32 	%f95, [%rd73+128];
	mul.wide.s32 	%rd76, %r62, 4;
	add.s64 	%rd77, %rd1, %rd76;
	ld.global.nc.f32 	%f96, [%rd77];
	fma.rn.f32 	%f97, %f95, %f96, %f94;
	ld.global.nc.u32 	%r63, [%rd72+256];
	ld.global.nc.f32 	%f98, [%rd73+256];
	mul.wide.s32 	%rd78, %r63, 4;
	add.s64 	%rd79, %rd1, %rd78;
	ld.global.nc.f32 	%f99, [%rd79];
	fma.rn.f32 	%f100, %f98, %f99, %f97;
	ld.global.nc.u32 	%r64, [%rd72+384];
	ld.global.nc.f32 	%f101, [%rd73+384];
	mul.wide.s32 	%rd80, %r64, 4;
	add.s64 	%rd81, %rd1, %rd80;
	ld.global.nc.f32 	%f102, [%rd81];
	fma.rn.f32 	%f125, %f101, %f102, %f100;
	add.s32 	%r83, %r83, 128;
$L__BB0_12:
	setp.eq.s32 	%p9, %r16, 0;
	@%p9 bra 	$L__BB0_16;
	mul.wide.s32 	%rd82, %r83, 4;
	add.s64 	%rd8, %rd3, %rd82;
	ld.global.nc.u32 	%r65, [%rd8];
	add.s64 	%rd9, %rd2, %rd82;
	ld.global.nc.f32 	%f103, [%rd9];
	mul.wide.s32 	%rd83, %r65, 4;
	add.s64 	%rd84, %rd1, %rd83;
	ld.global.nc.f32 	%f104, [%rd84];
	fma.rn.f32 	%f125, %f103, %f104, %f125;
	setp.eq.s32 	%p10, %r16, 1;
	@%p10 bra 	$L__BB0_16;
	ld.global.nc.u32 	%r66, [%rd8+128];
	ld.global.nc.f32 	%f105, [%rd9+128];
	mul.wide.s32 	%rd85, %r66, 4;
	add.s64 	%rd86, %rd1, %rd85;
	ld.global.nc.f32 	%f106, [%rd86];
	fma.rn.f32 	%f125, %f105, %f106, %f125;
	setp.eq.s32 	%p11, %r16, 2;
	@%p11 bra 	$L__BB0_16;
	ld.global.nc.u32 	%r67, [%rd8+256];
	ld.global.nc.f32 	%f107, [%rd9+256];
	mul.wide.s32 	%rd87, %r67, 4;
	add.s64 	%rd88, %rd1, %rd87;
	ld.global.nc.f32 	%f108, [%rd88];
	fma.rn.f32 	%f125, %f107, %f108, %f125;
$L__BB0_16:
	setp.ne.s32 	%p12, %r1, 0;
	mov.b32 	%r68, %f125;
	shfl.sync.down.b32	%r69|%p13, %r68, 16, 31, -1;
	mov.b32 	%f109, %r69;
	add.f32 	%f110, %f125, %f109;
	mov.b32 	%r70, %f110;
	shfl.sync.down.b32	%r71|%p14, %r70, 8, 31, -1;
	mov.b32 	%f111, %r71;
	add.f32 	%f112, %f110, %f111;
	mov.b32 	%r72, %f112;
	shfl.sync.down.b32	%r73|%p15, %r72, 4, 31, -1;
	mov.b32 	%f113, %r73;
	add.f32 	%f114, %f112, %f113;
	mov.b32 	%r74, %f114;
	shfl.sync.down.b32	%r75|%p16, %r74, 2, 31, -1;
	mov.b32 	%f115, %r75;
	add.f32 	%f116, %f114, %f115;
	mov.b32 	%r76, %f116;
	shfl.sync.down.b32	%r77|%p17, %r76, 1, 31, -1;
	mov.b32 	%f117, %r77;
	add.f32 	%f15, %f116, %f117;
	@%p12 bra 	$L__BB0_18;
	mul.wide.s32 	%rd89, %r78, 4;
	add.s64 	%rd90, %rd7, %rd89;
	st.global.f32 	[%rd90], %f15;
$L__BB0_18:
	add.s32 	%r78, %r78, %r4;
	setp.lt.s32 	%p18, %r78, %r24;
	@%p18 bra 	$L__BB0_2;
$L__BB0_19:
	ret;

}


// ===== COMPILED SASS (sm_100) =====

	.target	sm_100

	.elftype	@"ET_EXEC"


//--------------------- .note.nv.tkinfo           --------------------------
	.section	.note.nv.tkinfo,"",@"SHT_NOTE"
	.sectionflags	@"SHF_NOTE_NV_TKINFO"
	.tkinfo
        /*0018*/ 	.word	0x00000002
        /*0030*/ 	.string	""
        /*0030*/ 	.string	"ptxas"
        /*0030*/ 	.string	"Cuda compilation tools, release 13.0, V13.0.88"
        /*0030*/ 	.string	"Build cuda_13.0.r13.0/compiler.36424714_0"
        /*0030*/ 	.string	"-arch sm_100 -m 64 "



//--------------------- .note.nv.cuinfo           --------------------------
	.section	.note.nv.cuinfo,"",@"SHT_NOTE"
	.sectionflags	@"SHF_NOTE_NV_CUINFO"
        /*0018*/ 	.short	0x0002
        /*001a*/ 	.short	0x0064
        /*001c*/ 	.short	0x0082
	.zero		2


//--------------------- .nv.info                  --------------------------
	.section	.nv.info,"",@"SHT_CUDA_INFO"
	.align	4


	//----- nvinfo : EIATTR_REGCOUNT
	.align		4
        /*0000*/ 	.byte	0x04, 0x2f
        /*0002*/ 	.short	(.L_1 - .L_0)
	.align		4
.L_0:
        /*0004*/ 	.word	index@(_Z17spmv_warp_per_rowiPKiS0_PKfS2_Pf)
        /*0008*/ 	.word	0x00000020


	//----- nvinfo : EIATTR_FRAME_SIZE
	.align		4
.L_1:
        /*000c*/ 	.byte	0x04, 0x11
        /*000e*/ 	.short	(.L_3 - .L_2)
	.align		4
.L_2:
        /*0010*/ 	.word	index@(_Z17spmv_warp_per_rowiPKiS0_PKfS2_Pf)
        /*0014*/ 	.word	0x00000000


	//----- nvinfo : EIATTR_MIN_STACK_SIZE
	.align		4
.L_3:
        /*0018*/ 	.byte	0x04, 0x12
        /*001a*/ 	.short	(.L_5 - .L_4)
	.align		4
.L_4:
        /*001c*/ 	.word	index@(_Z17spmv_warp_per_rowiPKiS0_PKfS2_Pf)
        /*0020*/ 	.word	0x00000000
.L_5:


//--------------------- .nv.compat                --------------------------
	.section	.nv.compat,"",@"SHT_CUDA_COMPAT_INFO"
	.align	4
        /*0000*/ 	.byte	0x02, 0x09, 0x00, 0x00, 0x02, 0x02, 0x01, 0x00, 0x02, 0x05, 0x05, 0x00, 0x03, 0x07, 0x01, 0x01
        /*0010*/ 	.byte	0x02, 0x03, 0x00, 0x00, 0x02, 0x06, 0x01, 0x00, 0x04, 0x0b, 0x08, 0x00, 0x09, 0x00, 0x00, 0x00
        /*0020*/ 	.byte	0x00, 0x00, 0x00, 0x00


//--------------------- .nv.info._Z17spmv_warp_per_rowiPKiS0_PKfS2_Pf --------------------------
	.section	.nv.info._Z17spmv_warp_per_rowiPKiS0_PKfS2_Pf,"",@"SHT_CUDA_INFO"
	.sectionflags	@""
	.align	4


	//----- nvinfo : EIATTR_CUDA_API_VERSION
	.align		4
        /*0000*/ 	.byte	0x04, 0x37
        /*0002*/ 	.short	(.L_7 - .L_6)
.L_6:
        /*0004*/ 	.word	0x00000082


	//----- nvinfo : EIATTR_KPARAM_INFO
	.align		4
.L_7:
        /*0008*/ 	.byte	0x04, 0x17
        /*000a*/ 	.short	(.L_9 - .L_8)
.L_8:
        /*000c*/ 	.word	0x00000000
        /*0010*/ 	.short	0x0005
        /*0012*/ 	.short	0x0028
        /*0014*/ 	.byte	0x00, 0xf5, 0x21, 0x00


	//----- nvinfo : EIATTR_KPARAM_INFO
	.align		4
.L_9:
        /*0018*/ 	.byte	0x04, 0x17
        /*001a*/ 	.short	(.L_11 - .L_10)
.L_10:
        /*001c*/ 	.word	0x00000000
        /*0020*/ 	.short	0x0004
        /*0022*/ 	.short	0x0020
        /*0024*/ 	.byte	0x00, 0xf5, 0x21, 0x00


	//----- nvinfo : EIATTR_KPARAM_INFO
	.align		4
.L_11:
        /*0028*/ 	.byte	0x04, 0x17
        /*002a*/ 	.short	(.L_13 - .L_12)
.L_12:
        /*002c*/ 	.word	0x00000000
        /*0030*/ 	.short	0x0003
        /*0032*/ 	.short	0x0018
        /*0034*/ 	.byte	0x00, 0xf5, 0x21, 0x00


	//----- nvinfo : EIATTR_KPARAM_INFO
	.align		4
.L_13:
        /*0038*/ 	.byte	0x04, 0x17
        /*003a*/ 	.short	(.L_15 - .L_14)
.L_14:
        /*003c*/ 	.word	0x00000000
        /*0040*/ 	.short	0x0002
        /*0042*/ 	.short	0x0010
        /*0044*/ 	.byte	0x00, 0xf5, 0x21, 0x00


	//----- nvinfo : EIATTR_KPARAM_INFO
	.align		4
.L_15:
        /*0048*/ 	.byte	0x04, 0x17
        /*004a*/ 	.short	(.L_17 - .L_16)
.L_16:
        /*004c*/ 	.word	0x00000000
        /*0050*/ 	.short	0x0001
        /*0052*/ 	.short	0x0008
        /*0054*/ 	.byte	0x00, 0xf5, 0x21, 0x00


	//----- nvinfo : EIATTR_KPARAM_INFO
	.align		4
.L_17:
        /*0058*/ 	.byte	0x04, 0x17
        /*005a*/ 	.short	(.L_19 - .L_18)
.L_18:
        /*005c*/ 	.word	0x00000000
        /*0060*/ 	.short	0x0000
        /*0062*/ 	.short	0x0000
        /*0064*/ 	.byte	0x00, 0xf0, 0x11, 0x00


	//----- nvinfo : EIATTR_SPARSE_MMA_MASK
	.align		4
.L_19:
        /*0068*/ 	.byte	0x03, 0x50
        /*006a*/ 	.short	0x0000


	//----- nvinfo : EIATTR_MAXREG_COUNT
	.align		4
        /*006c*/ 	.byte	0x03, 0x1b
        /*006e*/ 	.short	0x00ff


	//----- nvinfo : EIATTR_MERCURY_ISA_VERSION
	.align		4
        /*0070*/ 	.byte	0x03, 0x5f
        /*0072*/ 	.short	0x0101


	//----- nvinfo : EIATTR_COOP_GROUP_MASK_REGIDS
	.align		4
        /*0074*/ 	.byte	0x04, 0x29
        /*0076*/ 	.short	(.L_21 - .L_20)


	//   ....[0]....
.L_20:
        /*0078*/ 	.word	0xffffffff


	//   ....[1]....
        /*007c*/ 	.word	0xffffffff


	//   ....[2]....
        /*0080*/ 	.word	0xffffffff


	//   ....[3]....
        /*0084*/ 	.word	0xffffffff


	//   ....[4]....
        /*0088*/ 	.word	0xffffffff


	//   ....[5]....
        /*008c*/ 	.word	0x05000009


	//   ....[6]....
        /*0090*/ 	.word	0x05000009


	//   ....[7]....
        /*0094*/ 	.word	0x05000009


	//   ....[8]....
        /*0098*/ 	.word	0x05000009


	//   ....[9]....
        /*009c*/ 	.word	0x05000009


	//----- nvinfo : EIATTR_COOP_GROUP_INSTR_OFFSETS
	.align		4
.L_21:
        /*00a0*/ 	.byte	0x04, 0x28
        /*00a2*/ 	.short	(.L_23 - .L_22)


	//   ....[0]....
.L_22:
        /*00a4*/ 	.word	0x00000f80


	//   ....[1]....
        /*00a8*/ 	.word	0x00000fa0


	//   ....[2]....
        /*00ac*/ 	.word	0x00000fc0


	//   ....[3]....
        /*00b0*/ 	.word	0x00000fe0


	//   ....[4]....
        /*00b4*/ 	.word	0x00001000


	//   ....[5]....
        /*00b8*/ 	.word	0x000010f0


	//   ....[6]....
        /*00bc*/ 	.word	0x00001190


	//   ....[7]....
        /*00c0*/ 	.word	0x00001200


	//   ....[8]....
        /*00c4*/ 	.word	0x00001270


	//   ....[9]....
        /*00c8*/ 	.word	0x000012e0


	//----- nvinfo : EIATTR_VRC_CTA_INIT_COUNT
	.align		4
.L_23:
        /*00cc*/ 	.byte	0x02, 0x4a
	.zero		1
	.zero		1


	//----- nvinfo : EIATTR_EXIT_INSTR_OFFSETS
	.align		4
        /*00d0*/ 	.byte	0x04, 0x1c
        /*00d2*/ 	.short	(.L_25 - .L_24)


	//   ....[0]....
.L_24:
        /*00d4*/ 	.word	0x00000090


	//   ....[1]....
        /*00d8*/ 	.word	0x00001090


	//----- nvinfo : EIATTR_CRS_STACK_SIZE
	.align		4
.L_25:
        /*00dc*/ 	.byte	0x04, 0x1e
        /*00de*/ 	.short	(.L_27 - .L_26)
.L_26:
        /*00e0*/ 	.word	0x00000000


	//----- nvinfo : EIATTR_CBANK_PARAM_SIZE
	.align		4
.L_27:
        /*00e4*/ 	.byte	0x03, 0x19
        /*00e6*/ 	.short	0x0030


	//----- nvinfo : EIATTR_PARAM_CBANK
	.align		4
        /*00e8*/ 	.byte	0x04, 0x0a
        /*00ea*/ 	.short	(.L_29 - .L_28)
	.align		4
.L_28:
        /*00ec*/ 	.word	index@(.nv.constant0._Z17spmv_warp_per_rowiPKiS0_PKfS2_Pf)
        /*00f0*/ 	.short	0x0380
        /*00f2*/ 	.short	0x0030


	//----- nvinfo : EIATTR_SW_WAR
	.align		4
.L_29:
        /*00f4*/ 	.byte	0x04, 0x36
        /*00f6*/ 	.short	(.L_31 - .L_30)
.L_30:
        /*00f8*/ 	.word	0x00000008
.L_31:


//--------------------- .nv.callgraph             --------------------------
	.section	.nv.callgraph,"",@"SHT_CUDA_CALLGRAPH"
	.align	4
	.sectionentsize	8
	.align		4
        /*0000*/ 	.word	0x00000000
	.align		4
        /*0004*/ 	.word	0xffffffff
	.align		4
        /*0008*/ 	.word	0x00000000
	.align		4
        /*000c*/ 	.word	0xfffffffe
	.align		4
        /*0010*/ 	.word	0x00000000
	.align		4
        /*0014*/ 	.word	0xfffffffd
	.align		4
        /*0018*/ 	.word	0x00000000
	.align		4
        /*001c*/ 	.word	0xfffffffc


//--------------------- .text._Z17spmv_warp_per_rowiPKiS0_PKfS2_Pf --------------------------
	.section	.text._Z17spmv_warp_per_rowiPKiS0_PKfS2_Pf,"ax",@progbits
	.align	128
        .global         _Z17spmv_warp_per_rowiPKiS0_PKfS2_Pf
        .type           _Z17spmv_warp_per_rowiPKiS0_PKfS2_Pf,@function
        .size           _Z17spmv_warp_per_rowiPKiS0_PKfS2_Pf,(.L_x_19 - _Z17spmv_warp_per_rowiPKiS0_PKfS2_Pf)
        .other          _Z17spmv_warp_per_rowiPKiS0_PKfS2_Pf,@"STO_CUDA_ENTRY STV_DEFAULT"
_Z17spmv_warp_per_rowiPKiS0_PKfS2_Pf:
.text._Z17spmv_warp_per_rowiPKiS0_PKfS2_Pf:
[----:B------:R-:W-:Y:S01]  /*0000*/  LDC R1, c[0x0][0x37c] ;  /* 0x0000df00ff017b82 */ /* 0x000fe20000000800 */
[----:B------:R-:W0:Y:S01]  /*0010*/  S2R R3, SR_TID.X ;  /* 0x0000000000037919 */ /* 0x000e220000002100 */
[----:B------:R-:W1:Y:S01]  /*0020*/  LDCU UR4, c[0x0][0x360] ;  /* 0x00006c00ff0477ac */ /* 0x000e620008000800 */
[----:B------:R-:W2:Y:S01]  /*0030*/  S2R R5, SR_CTAID.X ;  /* 0x0000000000057919 */ /* 0x000ea20000002500 */
[----:B------:R-:W3:Y:S01]  /*0040*/  LDCU UR5, c[0x0][0x380] ;  /* 0x00007000ff0577ac */ /* 0x000ee20008000800 */
[----:B-1----:R-:W-:Y:S01]  /*0050*/  USHF.R.U32.HI UR4, URZ, 0x5, UR4 ;  /* 0x00000005ff047899 */ /* 0x002fe20008011604 */
[----:B0-----:R-:W-:-:S05]  /*0060*/  SHF.R.U32.HI R0, RZ, 0x5, R3 ;  /* 0x00000005ff007819 */ /* 0x001fca0000011603 */
[----:B--2---:R-:W-:-:S05]  /*0070*/  IMAD R2, R5, UR4, R0 ;  /* 0x0000000405027c24 */ /* 0x004fca000f8e0200 */
[----:B---3--:R-:W-:-:S13]  /*0080*/  ISETP.GE.AND P0, PT, R2, UR5, PT ;  /* 0x0000000502007c0c */ /* 0x008fda000bf06270 */
[----:B------:R-:W-:Y:S05]  /*0090*/  @P0 EXIT ;  /* 0x000000000000094d */ /* 0x000fea0003800000 */
[----:B------:R-:W0:Y:S01]  /*00a0*/  LDCU.128 UR8, c[0x0][0x390] ;  /* 0x00007200ff0877ac */ /* 0x000e220008000c00 */
[----:B------:R-:W-:Y:S01]  /*00b0*/  LOP3.LUT R0, R3, 0x1f, RZ, 0xc0, !PT ;  /* 0x0000001f03007812 */ /* 0x000fe200078ec0ff */
[----:B------:R-:W1:Y:S01]  /*00c0*/  LDCU UR5, c[0x0][0x370] ;  /* 0x00006e00ff0577ac */ /* 0x000e620008000800 */
[----:B------:R-:W2:Y:S01]  /*00d0*/  LDCU.64 UR12, c[0x0][0x358] ;  /* 0x00006b00ff0c77ac */ /* 0x000ea20008000a00 */
[----:B0-----:R-:W-:Y:S02]  /*00e0*/  UIADD3 UR8, UP0, UPT, UR8, 0x400, URZ ;  /* 0x0000040008087890 */ /* 0x001fe4000ff1e0ff */
[----:B------:R-:W-:Y:S02]  /*00f0*/  UIADD3 UR6, UP1, UPT, UR10, 0x400, URZ ;  /* 0x000004000a067890 */ /* 0x000fe4000ff3e0ff */
[----:B------:R-:W-:Y:S02]  /*0100*/  UIADD3.X UR9, UPT, UPT, URZ, UR9, URZ, UP0, !UPT ;  /* 0x00000009ff097290 */ /* 0x000fe400087fe4ff */
[----:B------:R-:W-:-:S02]  /*0110*/  UIADD3.X UR7, UPT, UPT, URZ, UR11, URZ, UP1, !UPT ;  /* 0x0000000bff077290 */ /* 0x000fc40008ffe4ff */
[----:B-12---:R-:W-:-:S12]  /*0120*/  UIMAD UR4, UR4, UR5, URZ ;  /* 0x00000005040472a4 */ /* 0x006fd8000f8e02ff */
.L_x_10:
[----:B0-----:R-:W0:Y:S02]  /*0130*/  LDC.64 R4, c[0x0][0x388] ;  /* 0x0000e200ff047b82 */ /* 0x001e240000000a00 */
[----:B0-----:R-:W-:-:S05]  /*0140*/  IMAD.WIDE R4, R2, 0x4, R4 ;  /* 0x0000000402047825 */ /* 0x001fca00078e0204 */
[----:B------:R-:W2:Y:S04]  /*0150*/  LDG.E.CONSTANT R7, desc[UR12][R4.64] ;  /* 0x0000000c04077981 */ /* 0x000ea8000c1e9900 */
[----:B------:R-:W3:Y:S01]  /*0160*/  LDG.E.CONSTANT R8, desc[UR12][R4.64+0x4] ;  /* 0x0000040c04087981 */ /* 0x000ee2000c1e9900 */
[----:B------:R-:W-:Y:S01]  /*0170*/  BSSY.RECONVERGENT B0, `(.L_x_0) ;  /* 0x00000dd000007945 */ /* 0x000fe20003800200 */
[----:B------:R-:W-:Y:S01]  /*0180*/  HFMA2 R6, -RZ, RZ, 0, 0 ;  /* 0x00000000ff067431 */ /* 0x000fe200000001ff */
[----:B--2---:R-:W-:-:S04]  /*0190*/  IADD3 R3, PT, PT, R0, R7, RZ ;  /* 0x0000000700037210 */ /* 0x004fc80007ffe0ff */
[----:B---3--:R-:W-:-:S13]  /*01a0*/  ISETP.GE.AND P0, PT, R3, R8, PT ;  /* 0x000000080300720c */ /* 0x008fda0003f06270 */
[----:B------:R-:W-:Y:S05]  /*01b0*/  @P0 BRA `(.L_x_1) ;  /* 0x0000000c00600947 */ /* 0x000fea0003800000 */
[----:B------:R-:W-:Y:S01]  /*01c0*/  MOV R4, R3 ;  /* 0x0000000300047202 */ /* 0x000fe20000000f00 */
[----:B------:R-:W-:Y:S01]  /*01d0*/  BSSY.RECONVERGENT B1, `(.L_x_2) ;  /* 0x0000068000017945 */ /* 0x000fe20003800200 */
[----:B------:R-:W-:Y:S02]  /*01e0*/  LOP3.LUT R6, RZ, R0, RZ, 0x33, !PT ;  /* 0x00000000ff067212 */ /* 0x000fe400078e33ff */
[----:B------:R-:W-:-:S04]  /*01f0*/  VIADDMNMX R3, R4, 0x20, R8, !PT ;  /* 0x0000002004037846 */ /* 0x000fc80007800108 */
[----:B------:R-:W-:Y:S02]  /*0200*/  IADD3 R3, PT, PT, -R7, R3, R6 ;  /* 0x0000000307037210 */ /* 0x000fe40007ffe106 */
[----:B------:R-:W-:Y:S02]  /*0210*/  MOV R6, RZ ;  /* 0x000000ff00067202 */ /* 0x000fe40000000f00 */
[C---:B------:R-:W-:Y:S02]  /*0220*/  ISETP.GE.U32.AND P1, PT, R3.reuse, 0x1e0, PT ;  /* 0x000001e00300780c */ /* 0x040fe40003f26070 */
[----:B------:R-:W-:-:S04]  /*0230*/  LEA.HI R5, R3, 0x1, RZ, 0x1b ;  /* 0x0000000103057811 */ /* 0x000fc800078fd8ff */
[----:B------:R-:W-:-:S04]  /*0240*/  LOP3.LUT R7, R5, 0xf, RZ, 0xc0, !PT ;  /* 0x0000000f05077812 */ /* 0x000fc800078ec0ff */
[----:B------:R-:W-:-:S03]  /*0250*/  ISETP.NE.AND P0, PT, R7, RZ, PT ;  /* 0x000000ff0700720c */ /* 0x000fc60003f05270 */
[----:B------:R-:W-:Y:S10]  /*0260*/  @!P1 BRA `(.L_x_3) ;  /* 0x0000000400789947 */ /* 0x000ff40003800000 */
[----:B------:R-:W-:Y:S02]  /*0270*/  LOP3.LUT R3, R5, 0xffffff0, RZ, 0xc0, !PT ;  /* 0x0ffffff005037812 */ /* 0x000fe400078ec0ff */
[----:B------:R-:W-:Y:S02]  /*0280*/  MOV R6, RZ ;  /* 0x000000ff00067202 */ /* 0x000fe40000000f00 */
[----:B------:R-:W-:-:S07]  /*0290*/  IADD3 R3, PT, PT, -R3, RZ, RZ ;  /* 0x000000ff03037210 */ /* 0x000fce0007ffe1ff */
.L_x_4:
[----:B------:R-:W-:Y:S01]  /*02a0*/  MOV R14, UR8 ;  /* 0x00000008000e7c02 */ /* 0x000fe20008000f00 */
[----:B------:R-:W0:Y:S01]  /*02b0*/  LDC.64 R12, c[0x0][0x3a0] ;  /* 0x0000e800ff0c7b82 */ /* 0x000e220000000a00 */
[----:B------:R-:W-:-:S03]  /*02c0*/  MOV R15, UR9 ;  /* 0x00000009000f7c02 */ /* 0x000fc60008000f00 */
[----:B------:R-:W-:-:S05]  /*02d0*/  IMAD.WIDE R14, R4, 0x4, R14 ;  /* 0x00000004040e7825 */ /* 0x000fca00078e020e */
[----:B------:R-:W0:Y:S01]  /*02e0*/  LDG.E.CONSTANT R25, desc[UR12][R14.64+-0x400] ;  /* 0xfffc000c0e197981 */ /* 0x000e22000c1e9900 */
[----:B------:R-:W-:Y:S02]  /*02f0*/  MOV R10, UR6 ;  /* 0x00000006000a7c02 */ /* 0x000fe40008000f00 */
[----:B------:R-:W-:Y:S01]  /*0300*/  MOV R11, UR7 ;  /* 0x00000007000b7c02 */ /* 0x000fe20008000f00 */
[----:B------:R-:W2:Y:S02]  /*0310*/  LDG.E.CONSTANT R29, desc[UR12][R14.64+-0x380] ;  /* 0xfffc800c0e1d7981 */ /* 0x000ea4000c1e9900 */
[----:B------:R-:W-:Y:S02]  /*0320*/  IMAD.WIDE R10, R4, 0x4, R10 ;  /* 0x00000004040a7825 */ /* 0x000fe400078e020a */
[----:B------:R-:W3:Y:S04]  /*0330*/  LDG.E.CONSTANT R27, desc[UR12][R14.64+-0x300] ;  /* 0xfffd000c0e1b7981 */ /* 0x000ee8000c1e9900 */
[----:B------:R-:W4:Y:S04]  /*0340*/  LDG.E.CONSTANT R21, desc[UR12][R14.64+-0x280] ;  /* 0xfffd800c0e157981 */ /* 0x000f28000c1e9900 */
[----:B------:R-:W5:Y:S04]  /*0350*/  LDG.E.CONSTANT R23, desc[UR12][R10.64+-0x400] ;  /* 0xfffc000c0a177981 */ /* 0x000f68000c1e9900 */
[----:B------:R-:W5:Y:S04]  /*0360*/  LDG.E.CONSTANT R17, desc[UR12][R14.64+-0x200] ;  /* 0xfffe000c0e117981 */ /* 0x000f68000c1e9900 */
[----:B------:R-:W5:Y:S04]  /*0370*/  LDG.E.CONSTANT R19, desc[UR12][R14.64+-0x180] ;  /* 0xfffe800c0e137981 */ /* 0x000f68000c1e9900 */
[----:B------:R-:W5:Y:S04]  /*0380*/  LDG.E.CONSTANT R8, desc[UR12][R10.64+-0x380] ;  /* 0xfffc800c0a087981 */ /* 0x000f68000c1e9900 */
[----:B------:R-:W5:Y:S01]  /*0390*/  LDG.E.CONSTANT R22, desc[UR12][R10.64+-0x200] ;  /* 0xfffe000c0a167981 */ /* 0x000f62000c1e9900 */
[----:B0-----:R-:W-:-:S06]  /*03a0*/  IMAD.WIDE R24, R25, 0x4, R12 ;  /* 0x0000000419187825 */ /* 0x001fcc00078e020c */
[----:B------:R-:W5:Y:S01]  /*03b0*/  LDG.E.CONSTANT R24, desc[UR12][R24.64] ;  /* 0x0000000c18187981 */ /* 0x000f62000c1e9900 */
[----:B--2---:R-:W-:-:S04]  /*03c0*/  IMAD.WIDE R28, R29, 0x4, R12 ;  /* 0x000000041d1c7825 */ /* 0x004fc800078e020c */
[--C-:B---3--:R-:W-:Y:S01]  /*03d0*/  IMAD.WIDE R26, R27, 0x4, R12.reuse ;  /* 0x000000041b1a7825 */ /* 0x108fe200078e020c */
[----:B------:R-:W2:Y:S03]  /*03e0*/  LDG.E.CONSTANT R9, desc[UR12][R28.64] ;  /* 0x0000000c1c097981 */ /* 0x000ea6000c1e9900 */
[--C-:B----4-:R-:W-:Y:S01]  /*03f0*/  IMAD.WIDE R20, R21, 0x4, R12.reuse ;  /* 0x0000000415147825 */ /* 0x110fe200078e020c */
[----:B------:R-:W3:Y:S04]  /*0400*/  LDG.E.CONSTANT R25, desc[UR12][R14.64+-0x100] ;  /* 0xffff000c0e197981 */ /* 0x000ee8000c1e9900 */
[----:B------:R-:W4:Y:S01]  /*0410*/  LDG.E.CONSTANT R27, desc[UR12][R26.64] ;  /* 0x0000000c1a1b7981 */ /* 0x000f22000c1e9900 */
[----:B-----5:R-:W-:-:S03]  /*0420*/  IMAD.WIDE R16, R17, 0x4, R12 ;  /* 0x0000000411107825 */ /* 0x020fc600078e020c */
[----:B------:R-:W5:Y:S01]  /*0430*/  LDG.E.CONSTANT R21, desc[UR12][R20.64] ;  /* 0x0000000c14157981 */ /* 0x000f62000c1e9900 */
[----:B------:R-:W-:-:S03]  /*0440*/  IMAD.WIDE R18, R19, 0x4, R12 ;  /* 0x0000000413127825 */ /* 0x000fc600078e020c */
[----:B------:R-:W5:Y:S04]  /*0450*/  LDG.E.CONSTANT R17, desc[UR12][R16.64] ;  /* 0x0000000c10117981 */ /* 0x000f68000c1e9900 */
[----:B------:R-:W5:Y:S04]  /*0460*/  LDG.E.CONSTANT R29, desc[UR12][R14.64] ;  /* 0x0000000c0e1d7981 */ /* 0x000f68000c1e9900 */
[----:B------:R-:W5:Y:S04]  /*0470*/  LDG.E.CONSTANT R20, desc[UR12][R10.64+-0x280] ;  /* 0xfffd800c0a147981 */ /* 0x000f68000c1e9900 */
[----:B------:R-:W5:Y:S04]  /*0480*/  LDG.E.CONSTANT R19, desc[UR12][R18.64] ;  /* 0x0000000c12137981 */ /* 0x000f68000c1e9900 */
[----:B------:R-:W5:Y:S04]  /*0490*/  LDG.E.CONSTANT R26, desc[UR12][R10.64+-0x180] ;  /* 0xfffe800c0a1a7981 */ /* 0x000f68000c1e9900 */
[----:B------:R-:W5:Y:S01]  /*04a0*/  LDG.E.CONSTANT R28, desc[UR12][R14.64+0x300] ;  /* 0x0003000c0e1c7981 */ /* 0x000f62000c1e9900 */
[----:B------:R-:W-:-:S03]  /*04b0*/  FFMA R23, R23, R24, R6 ;  /* 0x0000001817177223 */ /* 0x000fc60000000006 */
[----:B------:R-:W4:Y:S04]  /*04c0*/  LDG.E.CONSTANT R24, desc[UR12][R10.64+-0x300] ;  /* 0xfffd000c0a187981 */ /* 0x000f28000c1e9900 */
[----:B------:R-:W5:Y:S01]  /*04d0*/  LDG.E.CONSTANT R6, desc[UR12][R14.64+-0x80] ;  /* 0xffff800c0e067981 */ /* 0x000f62000c1e9900 */
[----:B--2---:R-:W-:-:S03]  /*04e0*/  FFMA R9, R8, R9, R23 ;  /* 0x0000000908097223 */ /* 0x004fc60000000017 */
[----:B------:R-:W2:Y:S01]  /*04f0*/  LDG.E.CONSTANT R23, desc[UR12][R14.64+0x80] ;  /* 0x0000800c0e177981 */ /* 0x000ea2000c1e9900 */
[----:B----4-:R-:W-:Y:S01]  /*0500*/  FFMA R27, R24, R27, R9 ;  /* 0x0000001b181b7223 */ /* 0x010fe20000000009 */
[----:B---3--:R-:W-:Y:S02]  /*0510*/  IMAD.WIDE R8, R25, 0x4, R12 ;  /* 0x0000000419087825 */ /* 0x008fe400078e020c */
[----:B------:R-:W3:Y:S02]  /*0520*/  LDG.E.CONSTANT R25, desc[UR12][R10.64+-0x100] ;  /* 0xffff000c0a197981 */ /* 0x000ee4000c1e9900 */
[----:B-----5:R-:W-:Y:S01]  /*0530*/  FFMA R24, R20, R21, R27 ;  /* 0x0000001514187223 */ /* 0x020fe2000000001b */
[----:B------:R-:W-:Y:S01]  /*0540*/  IMAD.WIDE R20, R6, 0x4, R12 ;  /* 0x0000000406147825 */ /* 0x000fe200078e020c */
[----:B------:R-:W3:Y:S03]  /*0550*/  LDG.E.CONSTANT R8, desc[UR12][R8.64] ;  /* 0x0000000c08087981 */ /* 0x000ee6000c1e9900 */
[----:B------:R-:W-:Y:S01]  /*0560*/  FFMA R24, R22, R17, R24 ;  /* 0x0000001116187223 */ /* 0x000fe20000000018 */
[----:B------:R-:W4:Y:S01]  /*0570*/  LDG.E.CONSTANT R27, desc[UR12][R14.64+0x100] ;  /* 0x0001000c0e1b7981 */ /* 0x000f22000c1e9900 */
[----:B------:R-:W-:-:S03]  /*0580*/  IMAD.WIDE R16, R29, 0x4, R12 ;  /* 0x000000041d107825 */ /* 0x000fc600078e020c */
[----:B------:R-:W5:Y:S04]  /*0590*/  LDG.E.CONSTANT R20, desc[UR12][R20.64] ;  /* 0x0000000c14147981 */ /* 0x000f68000c1e9900 */
[----:B------:R-:W5:Y:S04]  /*05a0*/  LDG.E.CONSTANT R22, desc[UR12][R10.64+-0x80] ;  /* 0xffff800c0a167981 */ /* 0x000f68000c1e9900 */
[----:B------:R-:W5:Y:S01]  /*05b0*/  LDG.E.CONSTANT R6, desc[UR12][R14.64+0x180] ;  /* 0x0001800c0e067981 */ /* 0x000f62000c1e9900 */
[----:B------:R-:W-:-:S03]  /*05c0*/  FFMA R26, R26, R19, R24 ;  /* 0x000000131a1a7223 */ /* 0x000fc60000000018 */
[----:B------:R-:W5:Y:S04]  /*05d0*/  LDG.E.CONSTANT R29, desc[UR12][R14.64+0x200] ;  /* 0x0002000c0e1d7981 */ /* 0x000f68000c1e9900 */
[----:B------:R-:W5:Y:S04]  /*05e0*/  LDG.E.CONSTANT R16, desc[UR12][R16.64] ;  /* 0x0000000c10107981 */ /* 0x000f68000c1e9900 */
[----:B------:R-:W5:Y:S04]  /*05f0*/  LDG.E.CONSTANT R24, desc[UR12][R14.64+0x280] ;  /* 0x0002800c0e187981 */ /* 0x000f68000c1e9900 */
[----:B------:R0:W5:Y:S04]  /*0600*/  LDG.E.CONSTANT R21, desc[UR12][R14.64+0x380] ;  /* 0x0003800c0e157981 */ /* 0x000168000c1e9900 */
[----:B------:R-:W5:Y:S01]  /*0610*/  LDG.E.CONSTANT R17, desc[UR12][R10.64] ;  /* 0x0000000c0a117981 */ /* 0x000f62000c1e9900 */
[----:B--2---:R-:W-:-:S06]  /*0620*/  IMAD.WIDE R18, R23, 0x4, R12 ;  /* 0x0000000417127825 */ /* 0x004fcc00078e020c */
[----:B------:R-:W2:Y:S04]  /*0630*/  LDG.E.CONSTANT R18, desc[UR12][R18.64] ;  /* 0x0000000c12127981 */ /* 0x000ea8000c1e9900 */
[----:B------:R-:W2:Y:S01]  /*0640*/  LDG.E.CONSTANT R19, desc[UR12][R10.64+0x280] ;  /* 0x0002800c0a137981 */ /* 0x000ea2000c1e9900 */
[----:B---3--:R-:W-:-:S03]  /*0650*/  FFMA R23, R25, R8, R26 ;  /* 0x0000000819177223 */ /* 0x008fc6000000001a */
[----:B------:R-:W2:Y:S01]  /*0660*/  LDG.E.CONSTANT R25, desc[UR12][R10.64+0x80] ;  /* 0x0000800c0a197981 */ /* 0x000ea2000c1e9900 */
[----:B----4-:R-:W-:-:S06]  /*0670*/  IMAD.WIDE R8, R27, 0x4, R12 ;  /* 0x000000041b087825 */ /* 0x010fcc00078e020c */
[----:B------:R-:W3:Y:S01]  /*0680*/  LDG.E.CONSTANT R9, desc[UR12][R8.64] ;  /* 0x0000000c08097981 */ /* 0x000ee2000c1e9900 */
[----:B-----5:R-:W-:Y:S01]  /*0690*/  FFMA R20, R22, R20, R23 ;  /* 0x0000001416147223 */ /* 0x020fe20000000017 */
[--C-:B------:R-:W-:Y:S02]  /*06a0*/  IMAD.WIDE R22, R6, 0x4, R12.reuse ;  /* 0x0000000406167825 */ /* 0x100fe400078e020c */
[----:B------:R-:W3:Y:S02]  /*06b0*/  LDG.E.CONSTANT R6, desc[UR12][R10.64+0x100] ;  /* 0x0001000c0a067981 */ /* 0x000ee4000c1e9900 */
[--C-:B------:R-:W-:Y:S02]  /*06c0*/  IMAD.WIDE R26, R29, 0x4, R12.reuse ;  /* 0x000000041d1a7825 */ /* 0x100fe400078e020c */
[----:B------:R-:W4:Y:S04]  /*06d0*/  LDG.E.CONSTANT R23, desc[UR12][R22.64] ;  /* 0x0000000c16177981 */ /* 0x000f28000c1e9900 */
[----:B------:R-:W4:Y:S01]  /*06e0*/  LDG.E.CONSTANT R8, desc[UR12][R10.64+0x180] ;  /* 0x0001800c0a087981 */ /* 0x000f22000c1e9900 */
[----:B0-----:R-:W-:-:S03]  /*06f0*/  IMAD.WIDE R14, R24, 0x4, R12 ;  /* 0x00000004180e7825 */ /* 0x001fc600078e020c */
[----:B------:R-:W5:Y:S01]  /*0700*/  LDG.E.CONSTANT R26, desc[UR12][R26.64] ;  /* 0x0000000c1a1a7981 */ /* 0x000f62000c1e9900 */
[----:B------:R-:W-:-:S03]  /*0710*/  IMAD.WIDE R28, R28, 0x4, R12 ;  /* 0x000000041c1c7825 */ /* 0x000fc600078e020c */
[----:B------:R-:W5:Y:S01]  /*0720*/  LDG.E.CONSTANT R14, desc[UR12][R14.64] ;  /* 0x0000000c0e0e7981 */ /* 0x000f62000c1e9900 */
[----:B------:R-:W-:-:S03]  /*0730*/  FFMA R16, R17, R16, R20 ;  /* 0x0000001011107223 */ /* 0x000fc60000000014 */
[----:B------:R-:W5:Y:S01]  /*0740*/  LDG.E.CONSTANT R17, desc[UR12][R10.64+0x200] ;  /* 0x0002000c0a117981 */ /* 0x000f62000c1e9900 */
[----:B------:R-:W-:-:S03]  /*0750*/  IMAD.WIDE R12, R21, 0x4, R12 ;  /* 0x00000004150c7825 */ /* 0x000fc600078e020c */
[----:B------:R-:W5:Y:S04]  /*0760*/  LDG.E.CONSTANT R28, desc[UR12][R28.64] ;  /* 0x0000000c1c1c7981 */ /* 0x000f68000c1e9900 */
[----:B------:R-:W5:Y:S04]  /*0770*/  LDG.E.CONSTANT R21, desc[UR12][R10.64+0x300] ;  /* 0x0003000c0a157981 */ /* 0x000f68000c1e9900 */
[----:B------:R-:W5:Y:S04]  /*0780*/  LDG.E.CONSTANT R20, desc[UR12][R10.64+0x380] ;  /* 0x0003800c0a147981 */ /* 0x000f68000c1e9900 */
[----:B------:R-:W5:Y:S01]  /*0790*/  LDG.E.CONSTANT R13, desc[UR12][R12.64] ;  /* 0x0000000c0c0d7981 */ /* 0x000f62000c1e9900 */
[----:B------:R-:W-:-:S04]  /*07a0*/  IADD3 R3, PT, PT, R3, 0x10, RZ ;  /* 0x0000001003037810 */ /* 0x000fc80007ffe0ff */
[----:B------:R-:W-:Y:S02]  /*07b0*/  ISETP.NE.AND P1, PT, R3, RZ, PT ;  /* 0x000000ff0300720c */ /* 0x000fe40003f25270 */
[----:B------:R-:W-:Y:S01]  /*07c0*/  IADD3 R4, PT, PT, R4, 0x200, RZ ;  /* 0x0000020004047810 */ /* 0x000fe20007ffe0ff */
[----:B--2---:R-:W-:-:S04]  /*07d0*/  FFMA R25, R25, R18, R16 ;  /* 0x0000001219197223 */ /* 0x004fc80000000010 */
[----:B---3--:R-:W-:-:S04]  /*07e0*/  FFMA R9, R6, R9, R25 ;  /* 0x0000000906097223 */ /* 0x008fc80000000019 */
[----:B----4-:R-:W-:-:S04]  /*07f0*/  FFMA R8, R8, R23, R9 ;  /* 0x0000001708087223 */ /* 0x010fc80000000009 */
[----:B-----5:R-:W-:-:S04]  /*0800*/  FFMA R8, R17, R26, R8 ;  /* 0x0000001a11087223 */ /* 0x020fc80000000008 */
[----:B------:R-:W-:-:S04]  /*0810*/  FFMA R8, R19, R14, R8 ;  /* 0x0000000e13087223 */ /* 0x000fc80000000008 */
[----:B------:R-:W-:-:S04]  /*0820*/  FFMA R8, R21, R28, R8 ;  /* 0x0000001c15087223 */ /* 0x000fc80000000008 */
[----:B------:R-:W-:Y:S01]  /*0830*/  FFMA R6, R20, R13, R8 ;  /* 0x0000000d14067223 */ /* 0x000fe20000000008 */
[----:B------:R-:W-:Y:S06]  /*0840*/  @P1 BRA `(.L_x_4) ;  /* 0xfffffff800941947 */ /* 0x000fec000383ffff */
.L_x_3:
[----:B------:R-:W-:Y:S05]  /*0850*/  BSYNC.RECONVERGENT B1 ;  /* 0x0000000000017941 */ /* 0x000fea0003800200 */
.L_x_2:
[----:B------:R-:W-:Y:S05]  /*0860*/  @!P0 BRA `(.L_x_1) ;  /* 0x0000000400b48947 */ /* 0x000fea0003800000 */
[----:B------:R-:W-:Y:S01]  /*0870*/  ISETP.GE.U32.AND P0, PT, R7, 0x8, PT ;  /* 0x000000080700780c */ /* 0x000fe20003f06070 */
[----:B------:R-:W-:Y:S01]  /*0880*/  BSSY.RECONVERGENT B1, `(.L_x_5) ;  /* 0x0000032000017945 */ /* 0x000fe20003800200 */
[----:B------:R-:W-:-:S04]  /*0890*/  LOP3.LUT R3, R5, 0x7, RZ, 0xc0, !PT ;  /* 0x0000000705037812 */ /* 0x000fc800078ec0ff */
[----:B------:R-:W-:-:S07]  /*08a0*/  ISETP.NE.AND P1, PT, R3, RZ, PT ;  /* 0x000000ff0300720c */ /* 0x000fce0003f25270 */
[----:B------:R-:W-:Y:S06]  /*08b0*/  @!P0 BRA `(.L_x_6) ;  /* 0x0000000000b88947 */ /* 0x000fec0003800000 */
[----:B------:R-:W0:Y:S08]  /*08c0*/  LDC.64 R12, c[0x0][0x390] ;  /* 0x0000e400ff0c7b82 */ /* 0x000e300000000a00 */
[----:B------:R-:W1:Y:S08]  /*08d0*/  LDC.64 R24, c[0x0][0x398] ;  /* 0x0000e600ff187b82 */ /* 0x000e700000000a00 */
[----:B------:R-:W2:Y:S01]  /*08e0*/  LDC.64 R14, c[0x0][0x3a0] ;  /* 0x0000e800ff0e7b82 */ /* 0x000ea20000000a00 */
[----:B0-----:R-:W-:-:S05]  /*08f0*/  IMAD.WIDE R12, R4, 0x4, R12 ;  /* 0x00000004040c7825 */ /* 0x001fca00078e020c */
[----:B------:R-:W2:Y:S04]  /*0900*/  LDG.E.CONSTANT R19, desc[UR12][R12.64] ;  /* 0x0000000c0c137981 */ /* 0x000ea8000c1e9900 */
[----:B------:R-:W3:Y:S04]  /*0910*/  LDG.E.CONSTANT R27, desc[UR12][R12.64+0x80] ;  /* 0x0000800c0c1b7981 */ /* 0x000ee8000c1e9900 */
[----:B------:R-:W4:Y:S04]  /*0920*/  LDG.E.CONSTANT R20, desc[UR12][R12.64+0x100] ;  /* 0x0001000c0c147981 */ /* 0x000f28000c1e9900 */
[----:B------:R-:W5:Y:S04]  /*0930*/  LDG.E.CONSTANT R16, desc[UR12][R12.64+0x180] ;  /* 0x0001800c0c107981 */ /* 0x000f68000c1e9900 */
[----:B------:R-:W5:Y:S04]  /*0940*/  LDG.E.CONSTANT R21, desc[UR12][R12.64+0x200] ;  /* 0x0002000c0c157981 */ /* 0x000f68000c1e9900 */
[----:B------:R-:W5:Y:S04]  /*0950*/  LDG.E.CONSTANT R23, desc[UR12][R12.64+0x280] ;  /* 0x0002800c0c177981 */ /* 0x000f68000c1e9900 */
[----:B------:R-:W5:Y:S04]  /*0960*/  LDG.E.CONSTANT R17, desc[UR12][R12.64+0x300] ;  /* 0x0003000c0c117981 */ /* 0x000f68000c1e9900 */
[----:B------:R-:W5:Y:S01]  /*0970*/  LDG.E.CONSTANT R29, desc[UR12][R12.64+0x380] ;  /* 0x0003800c0c1d7981 */ /* 0x000f62000c1e9900 */
[----:B-1----:R-:W-:-:S05]  /*0980*/  IMAD.WIDE R24, R4, 0x4, R24 ;  /* 0x0000000404187825 */ /* 0x002fca00078e0218 */
[----:B------:R-:W5:Y:S04]  /*0990*/  LDG.E.CONSTANT R7, desc[UR12][R24.64] ;  /* 0x0000000c18077981 */ /* 0x000f68000c1e9900 */
[----:B------:R-:W5:Y:S04]  /*09a0*/  LDG.E.CONSTANT R8, desc[UR12][R24.64+0x80] ;  /* 0x0000800c18087981 */ /* 0x000f68000c1e9900 */
[----:B------:R-:W5:Y:S04]  /*09b0*/  LDG.E.CONSTANT R9, desc[UR12][R24.64+0x100] ;  /* 0x0001000c18097981 */ /* 0x000f68000c1e9900 */
[----:B------:R-:W5:Y:S04]  /*09c0*/  LDG.E.CONSTANT R10, desc[UR12][R24.64+0x180] ;  /* 0x0001800c180a7981 */ /* 0x000f68000c1e9900 */
[----:B------:R-:W5:Y:S04]  /*09d0*/  LDG.E.CONSTANT R11, desc[UR12][R24.64+0x200] ;  /* 0x0002000c180b7981 */ /* 0x000f68000c1e9900 */
[----:B------:R-:W5:Y:S04]  /*09e0*/  LDG.E.CONSTANT R12, desc[UR12][R24.64+0x280] ;  /* 0x0002800c180c7981 */ /* 0x000f68000c1e9900 */
[----:B------:R-:W5:Y:S04]  /*09f0*/  LDG.E.CONSTANT R13, desc[UR12][R24.64+0x300] ;  /* 0x0003000c180d7981 */ /* 0x000f68000c1e9900 */
[----:B------:R-:W5:Y:S01]  /*0a00*/  LDG.E.CONSTANT R24, desc[UR12][R24.64+0x380] ;  /* 0x0003800c18187981 */ /* 0x000f62000c1e9900 */
[----:B--2---:R-:W-:-:S04]  /*0a10*/  IMAD.WIDE R18, R19, 0x4, R14 ;  /* 0x0000000413127825 */ /* 0x004fc800078e020e */
[--C-:B---3--:R-:W-:Y:S01]  /*0a20*/  IMAD.WIDE R26, R27, 0x4, R14.reuse ;  /* 0x000000041b1a7825 */ /* 0x108fe200078e020e */
[----:B------:R4:W2:Y:S05]  /*0a30*/  LDG.E.CONSTANT R25, desc[UR12][R18.64] ;  /* 0x0000000c12197981 */ /* 0x0008aa000c1e9900 */
[----:B------:R-:W3:Y:S01]  /*0a40*/  LDG.E.CONSTANT R27, desc[UR12][R26.64] ;  /* 0x0000000c1a1b7981 */ /* 0x000ee2000c1e9900 */
[----:B----4-:R-:W-:-:S05]  /*0a50*/  IMAD.WIDE R18, R20, 0x4, R14 ;  /* 0x0000000414127825 */ /* 0x010fca00078e020e */
[----:B------:R0:W4:Y:S01]  /*0a60*/  LDG.E.CONSTANT R26, desc[UR12][R18.64] ;  /* 0x0000000c121a7981 */ /* 0x000122000c1e9900 */
[----:B-----5:R-:W-:-:S04]  /*0a70*/  IMAD.WIDE R20, R21, 0x4, R14 ;  /* 0x0000000415147825 */ /* 0x020fc800078e020e */
[--C-:B------:R-:W-:Y:S02]  /*0a80*/  IMAD.WIDE R22, R23, 0x4, R14.reuse ;  /* 0x0000000417167825 */ /* 0x100fe400078e020e */
[----:B------:R-:W5:Y:S02]  /*0a90*/  LDG.E.CONSTANT R20, desc[UR12][R20.64] ;  /* 0x0000000c14147981 */ /* 0x000f64000c1e9900 */
[--C-:B0-----:R-:W-:Y:S02]  /*0aa0*/  IMAD.WIDE R18, R16, 0x4, R14.reuse ;  /* 0x0000000410127825 */ /* 0x101fe400078e020e */
[----:B------:R-:W5:Y:S04]  /*0ab0*/  LDG.E.CONSTANT R23, desc[UR12][R22.64] ;  /* 0x0000000c16177981 */ /* 0x000f68000c1e9900 */
[----:B------:R-:W5:Y:S01]  /*0ac0*/  LDG.E.CONSTANT R19, desc[UR12][R18.64] ;  /* 0x0000000c12137981 */ /* 0x000f62000c1e9900 */
[----:B------:R-:W-:-:S04]  /*0ad0*/  IMAD.WIDE R16, R17, 0x4, R14 ;  /* 0x0000000411107825 */ /* 0x000fc800078e020e */
[----:B------:R-:W-:Y:S02]  /*0ae0*/  IMAD.WIDE R14, R29, 0x4, R14 ;  /* 0x000000041d0e7825 */ /* 0x000fe400078e020e */
[----:B------:R-:W5:Y:S04]  /*0af0*/  LDG.E.CONSTANT R16, desc[UR12][R16.64] ;  /* 0x0000000c10107981 */ /* 0x000f68000c1e9900 */
[----:B------:R-:W5:Y:S01]  /*0b00*/  LDG.E.CONSTANT R14, desc[UR12][R14.64] ;  /* 0x0000000c0e0e7981 */ /* 0x000f62000c1e9900 */
[----:B------:R-:W-:Y:S01]  /*0b10*/  IADD3 R4, PT, PT, R4, 0x100, RZ ;  /* 0x0000010004047810 */ /* 0x000fe20007ffe0ff */
[----:B--2---:R-:W-:-:S04]  /*0b20*/  FFMA R7, R7, R25, R6 ;  /* 0x0000001907077223 */ /* 0x004fc80000000006 */
[----:B---3--:R-:W-:-:S04]  /*0b30*/  FFMA R8, R8, R27, R7 ;  /* 0x0000001b08087223 */ /* 0x008fc80000000007 */
[----:B----4-:R-:W-:-:S04]  /*0b40*/  FFMA R9, R9, R26, R8 ;  /* 0x0000001a09097223 */ /* 0x010fc80000000008 */
[----:B-----5:R-:W-:-:S04]  /*0b50*/  FFMA R10, R10, R19, R9 ;  /* 0x000000130a0a7223 */ /* 0x020fc80000000009 */
[----:B------:R-:W-:-:S04]  /*0b60*/  FFMA R11, R11, R20, R10 ;  /* 0x000000140b0b7223 */ /* 0x000fc8000000000a */
[----:B------:R-:W-:-:S04]  /*0b70*/  FFMA R12, R12, R23, R11 ;  /* 0x000000170c0c7223 */ /* 0x000fc8000000000b */
[----:B------:R-:W-:-:S04]  /*0b80*/  FFMA R13, R13, R16, R12 ;  /* 0x000000100d0d7223 */ /* 0x000fc8000000000c */
[----:B------:R-:W-:-:S07]  /*0b90*/  FFMA R6, R24, R14, R13 ;  /* 0x0000000e18067223 */ /* 0x000fce000000000d */
.L_x_6:
[----:B------:R-:W-:Y:S05]  /*0ba0*/  BSYNC.RECONVERGENT B1 ;  /* 0x0000000000017941 */ /* 0x000fea0003800200 */
.L_x_5:
[----:B------:R-:W-:Y:S05]  /*0bb0*/  @!P1 BRA `(.L_x_1) ;  /* 0x0000000000e09947 */ /* 0x000fea0003800000 */
[----:B------:R-:W-:Y:S01]  /*0bc0*/  ISETP.GE.U32.AND P0, PT, R3, 0x4, PT ;  /* 0x000000040300780c */ /* 0x000fe20003f06070 */
[----:B------:R-:W-:Y:S01]  /*0bd0*/  BSSY.RECONVERGENT B1, `(.L_x_7) ;  /* 0x000001e000017945 */ /* 0x000fe20003800200 */
[----:B------:R-:W-:-:S04]  /*0be0*/  LOP3.LUT R5, R5, 0x3, RZ, 0xc0, !PT ;  /* 0x0000000305057812 */ /* 0x000fc800078ec0ff */
[----:B------:R-:W-:-:S07]  /*0bf0*/  ISETP.NE.AND P1, PT, R5, RZ, PT ;  /* 0x000000ff0500720c */ /* 0x000fce0003f25270 */
[----:B------:R-:W-:Y:S06]  /*0c00*/  @!P0 BRA `(.L_x_8) ;  /* 0x0000000000688947 */ /* 0x000fec0003800000 */
[----:B------:R-:W0:Y:S08]  /*0c10*/  LDC.64 R8, c[0x0][0x390] ;  /* 0x0000e400ff087b82 */ /* 0x000e300000000a00 */
[----:B------:R-:W1:Y:S01]  /*0c20*/  LDC.64 R10, c[0x0][0x398] ;  /* 0x0000e600ff0a7b82 */ /* 0x000e620000000a00 */
[----:B0-----:R-:W-:-:S07]  /*0c30*/  IMAD.WIDE R12, R4, 0x4, R8 ;  /* 0x00000004040c7825 */ /* 0x001fce00078e0208 */
[----:B------:R-:W0:Y:S01]  /*0c40*/  LDC.64 R8, c[0x0][0x3a0] ;  /* 0x0000e800ff087b82 */ /* 0x000e220000000a00 */
[----:B------:R-:W0:Y:S04]  /*0c50*/  LDG.E.CONSTANT R15, desc[UR12][R12.64] ;  /* 0x0000000c0c0f7981 */ /* 0x000e28000c1e9900 */
[----:B------:R-:W2:Y:S04]  /*0c60*/  LDG.E.CONSTANT R17, desc[UR12][R12.64+0x80] ;  /* 0x0000800c0c117981 */ /* 0x000ea8000c1e9900 */
[----:B------:R-:W3:Y:S04]  /*0c70*/  LDG.E.CONSTANT R19, desc[UR12][R12.64+0x100] ;  /* 0x0001000c0c137981 */ /* 0x000ee8000c1e9900 */
[----:B------:R-:W4:Y:S01]  /*0c80*/  LDG.E.CONSTANT R7, desc[UR12][R12.64+0x180] ;  /* 0x0001800c0c077981 */ /* 0x000f22000c1e9900 */
[----:B-1----:R-:W-:-:S05]  /*0c90*/  IMAD.WIDE R10, R4, 0x4, R10 ;  /* 0x00000004040a7825 */ /* 0x002fca00078e020a */
[----:B------:R-:W5:Y:S04]  /*0ca0*/  LDG.E.CONSTANT R3, desc[UR12][R10.64] ;  /* 0x0000000c0a037981 */ /* 0x000f68000c1e9900 */
[----:B------:R-:W5:Y:S04]  /*0cb0*/  LDG.E.CONSTANT R20, desc[UR12][R10.64+0x80] ;  /* 0x0000800c0a147981 */ /* 0x000f68000c1e9900 */
[----:B------:R-:W5:Y:S04]  /*0cc0*/  LDG.E.CONSTANT R12, desc[UR12][R10.64+0x100] ;  /* 0x0001000c0a0c7981 */ /* 0x000f68000c1e9900 */
[----:B------:R-:W5:Y:S01]  /*0cd0*/  LDG.E.CONSTANT R22, desc[UR12][R10.64+0x180] ;  /* 0x0001800c0a167981 */ /* 0x000f62000c1e9900 */
[----:B0-----:R-:W-:-:S04]  /*0ce0*/  IMAD.WIDE R14, R15, 0x4, R8 ;  /* 0x000000040f0e7825 */ /* 0x001fc800078e0208 */
[--C-:B--2---:R-:W-:Y:S02]  /*0cf0*/  IMAD.WIDE R16, R17, 0x4, R8.reuse ;  /* 0x0000000411107825 */ /* 0x104fe400078e0208 */
[----:B------:R-:W5:Y:S02]  /*0d00*/  LDG.E.CONSTANT R14, desc[UR12][R14.64] ;  /* 0x0000000c0e0e7981 */ /* 0x000f64000c1e9900 */
[--C-:B---3--:R-:W-:Y:S02]  /*0d10*/  IMAD.WIDE R18, R19, 0x4, R8.reuse ;  /* 0x0000000413127825 */ /* 0x108fe400078e0208 */
[----:B------:R-:W2:Y:S02]  /*0d20*/  LDG.E.CONSTANT R16, desc[UR12][R16.64] ;  /* 0x0000000c10107981 */ /* 0x000ea4000c1e9900 */
[----:B----4-:R-:W-:Y:S02]  /*0d30*/  IMAD.WIDE R8, R7, 0x4, R8 ;  /* 0x0000000407087825 */ /* 0x010fe400078e0208 */
[----:B------:R-:W3:Y:S04]  /*0d40*/  LDG.E.CONSTANT R18, desc[UR12][R18.64] ;  /* 0x0000000c12127981 */ /* 0x000ee8000c1e9900 */
[----:B------:R-:W4:Y:S01]  /*0d50*/  LDG.E.CONSTANT R8, desc[UR12][R8.64] ;  /* 0x0000000c08087981 */ /* 0x000f22000c1e9900 */
[----:B------:R-:W-:Y:S01]  /*0d60*/  IADD3 R4, PT, PT, R4, 0x80, RZ ;  /* 0x0000008004047810 */ /* 0x000fe20007ffe0ff */
[----:B-----5:R-:W-:-:S04]  /*0d70*/  FFMA R3, R3, R14, R6 ;  /* 0x0000000e03037223 */ /* 0x020fc80000000006 */
[----:B--2---:R-:W-:-:S04]  /*0d80*/  FFMA R3, R20, R16, R3 ;  /* 0x0000001014037223 */ /* 0x004fc80000000003 */
[----:B---3--:R-:W-:-:S04]  /*0d90*/  FFMA R3, R12, R18, R3 ;  /* 0x000000120c037223 */ /* 0x008fc80000000003 */
[----:B----4-:R-:W-:-:S07]  /*0da0*/  FFMA R6, R22, R8, R3 ;  /* 0x0000000816067223 */ /* 0x010fce0000000003 */
.L_x_8:
[----:B------:R-:W-:Y:S05]  /*0db0*/  BSYNC.RECONVERGENT B1 ;  /* 0x0000000000017941 */ /* 0x000fea0003800200 */
.L_x_7:
[----:B------:R-:W-:Y:S05]  /*0dc0*/  @!P1 BRA `(.L_x_1) ;  /* 0x00000000005c9947 */ /* 0x000fea0003800000 */
[----:B------:R-:W0:Y:S08]  /*0dd0*/  LDC.64 R14, c[0x0][0x390] ;  /* 0x0000e400ff0e7b82 */ /* 0x000e300000000a00 */
[----:B------:R-:W1:Y:S08]  /*0de0*/  LDC.64 R8, c[0x0][0x3a0] ;  /* 0x0000e800ff087b82 */ /* 0x000e700000000a00 */
[----:B------:R-:W2:Y:S01]  /*0df0*/  LDC.64 R10, c[0x0][0x398] ;  /* 0x0000e600ff0a7b82 */ /* 0x000ea20000000a00 */
[----:B0-----:R-:W-:-:S05]  /*0e00*/  IMAD.WIDE R14, R4, 0x4, R14 ;  /* 0x00000004040e7825 */ /* 0x001fca00078e020e */
[----:B------:R-:W1:Y:S01]  /*0e10*/  LDG.E.CONSTANT R13, desc[UR12][R14.64] ;  /* 0x0000000c0e0d7981 */ /* 0x000e62000c1e9900 */
[----:B--2---:R-:W-:-:S05]  /*0e20*/  IMAD.WIDE R10, R4, 0x4, R10 ;  /* 0x00000004040a7825 */ /* 0x004fca00078e020a */
[----:B------:R-:W2:Y:S01]  /*0e30*/  LDG.E.CONSTANT R3, desc[UR12][R10.64] ;  /* 0x0000000c0a037981 */ /* 0x000ea2000c1e9900 */
[----:B-1----:R-:W-:-:S06]  /*0e40*/  IMAD.WIDE R12, R13, 0x4, R8 ;  /* 0x000000040d0c7825 */ /* 0x002fcc00078e0208 */
[----:B------:R-:W2:Y:S01]  /*0e50*/  LDG.E.CONSTANT R12, desc[UR12][R12.64] ;  /* 0x0000000c0c0c7981 */ /* 0x000ea2000c1e9900 */
[----:B------:R-:W-:Y:S01]  /*0e60*/  ISETP.NE.AND P0, PT, R5, 0x1, PT ;  /* 0x000000010500780c */ /* 0x000fe20003f05270 */
[----:B--2---:R-:W-:-:S12]  /*0e70*/  FFMA R6, R3, R12, R6 ;  /* 0x0000000c03067223 */ /* 0x004fd80000000006 */
[----:B------:R-:W-:Y:S05]  /*0e80*/  @!P0 BRA `(.L_x_1) ;  /* 0x00000000002c8947 */ /* 0x000fea0003800000 */
[----:B------:R-:W-:Y:S01]  /*0e90*/  ISETP.NE.AND P0, PT, R5, 0x2, PT ;  /* 0x000000020500780c */ /* 0x000fe20003f05270 */
[----:B------:R-:W2:Y:S04]  /*0ea0*/  LDG.E.CONSTANT R3, desc[UR12][R10.64+0x80] ;  /* 0x0000800c0a037981 */ /* 0x000ea8000c1e9900 */
[----:B------:R-:W3:Y:S08]  /*0eb0*/  LDG.E.CONSTANT R5, desc[UR12][R14.64+0x80] ;  /* 0x0000800c0e057981 */ /* 0x000ef0000c1e9900 */
[----:B------:R-:W4:Y:S01]  /*0ec0*/  @P0 LDG.E.CONSTANT R7, desc[UR12][R14.64+0x100] ;  /* 0x0001000c0e070981 */ /* 0x000f22000c1e9900 */
[----:B---3--:R-:W-:-:S06]  /*0ed0*/  IMAD.WIDE R4, R5, 0x4, R8 ;  /* 0x0000000405047825 */ /* 0x008fcc00078e0208 */
[----:B------:R-:W2:Y:S01]  /*0ee0*/  LDG.E.CONSTANT R4, desc[UR12][R4.64] ;  /* 0x0000000c04047981 */ /* 0x000ea2000c1e9900 */
[----:B----4-:R-:W-:-:S03]  /*0ef0*/  @P0 IMAD.WIDE R8, R7, 0x4, R8 ;  /* 0x0000000407080825 */ /* 0x010fc600078e0208 */
[----:B------:R-:W3:Y:S04]  /*0f00*/  @P0 LDG.E.CONSTANT R7, desc[UR12][R10.64+0x100] ;  /* 0x0001000c0a070981 */ /* 0x000ee8000c1e9900 */
[----:B------:R-:W3:Y:S01]  /*0f10*/  @P0 LDG.E.CONSTANT R8, desc[UR12][R8.64] ;  /* 0x0000000c08080981 */ /* 0x000ee2000c1e9900 */
[----:B--2---:R-:W-:-:S04]  /*0f20*/  FFMA R6, R3, R4, R6 ;  /* 0x0000000403067223 */ /* 0x004fc80000000006 */
[----:B---3--:R-:W-:-:S07]  /*0f30*/  @P0 FFMA R6, R7, R8, R6 ;  /* 0x0000000807060223 */ /* 0x008fce0000000006 */
.L_x_1:
[----:B------:R-:W-:Y:S05]  /*0f40*/  BSYNC.RECONVERGENT B0 ;  /* 0x0000000000007941 */ /* 0x000fea0003800200 */
.L_x_0:
[----:B------:R-:W-:Y:S01]  /*0f50*/  UMOV UR5, 0xffffffff ;  /* 0xffffffff00057882 */ /* 0x000fe20000000000 */
[----:B------:R-:W-:Y:S02]  /*0f60*/  ISETP.NE.AND P0, PT, R0, RZ, PT ;  /* 0x000000ff0000720c */ /* 0x000fe40003f05270 */
[----:B------:R-:W-:Y:S11]  /*0f70*/  BRA.DIV UR5, `(.L_x_9) ;  /* 0x0000000205487947 */ /* 0x000ff6000b800000 */
[----:B------:R-:W0:Y:S02]  /*0f80*/  SHFL.DOWN PT, R3, R6, 0x10, 0x1f ;  /* 0x0a001f0006037f89 */ /* 0x000e2400000e0000 */
[----:B0-----:R-:W-:-:S05]  /*0f90*/  FADD R3, R3, R6 ;  /* 0x0000000603037221 */ /* 0x001fca0000000000 */
[----:B------:R-:W0:Y:S02]  /*0fa0*/  SHFL.DOWN PT, R4, R3, 0x8, 0x1f ;  /* 0x09001f0003047f89 */ /* 0x000e2400000e0000 */
[----:B0-----:R-:W-:-:S05]  /*0fb0*/  FADD R4, R3, R4 ;  /* 0x0000000403047221 */ /* 0x001fca0000000000 */
[----:B------:R-:W0:Y:S02]  /*0fc0*/  SHFL.DOWN PT, R5, R4, 0x4, 0x1f ;  /* 0x08801f0004057f89 */ /* 0x000e2400000e0000 */
[----:B0-----:R-:W-:-:S05]  /*0fd0*/  FADD R5, R4, R5 ;  /* 0x0000000504057221 */ /* 0x001fca0000000000 */
[----:B------:R-:W0:Y:S02]  /*0fe0*/  SHFL.DOWN PT, R8, R5, 0x2, 0x1f ;  /* 0x08401f0005087f89 */ /* 0x000e2400000e0000 */
[----:B0-----:R-:W-:-:S05]  /*0ff0*/  FADD R8, R5, R8 ;  /* 0x0000000805087221 */ /* 0x001fca0000000000 */
[----:B------:R0:W1:Y:S02]  /*1000*/  SHFL.DOWN PT, R7, R8, 0x1, 0x1f ;  /* 0x08201f0008077f89 */ /* 0x00006400000e0000 */
.L_x_17:
[----:B------:R-:W2:Y:S01]  /*1010*/  @!P0 LDC.64 R4, c[0x0][0x3a8] ;  /* 0x0000ea00ff048b82 */ /* 0x000ea20000000a00 */
[----:B------:R-:W3:Y:S01]  /*1020*/  LDCU UR5, c[0x0][0x380] ;  /* 0x00007000ff0577ac */ /* 0x000ee20008000800 */
[----:B-1----:R-:W-:Y:S01]  /*1030*/  FADD R7, R8, R7 ;  /* 0x0000000708077221 */ /* 0x002fe20000000000 */
[C---:B--2---:R-:W-:Y:S01]  /*1040*/  @!P0 IMAD.WIDE R4, R2.reuse, 0x4, R4 ;  /* 0x0000000402048825 */ /* 0x044fe200078e0204 */
[----:B------:R-:W-:-:S04]  /*1050*/  IADD3 R2, PT, PT, R2, UR4, RZ ;  /* 0x0000000402027c10 */ /* 0x000fc8000fffe0ff */
[----:B------:R1:W-:Y:S01]  /*1060*/  @!P0 STG.E desc[UR12][R4.64], R7 ;  /* 0x0000000704008986 */ /* 0x0003e2000c10190c */
[----:B---3--:R-:W-:-:S13]  /*1070*/  ISETP.GE.AND P0, PT, R2, UR5, PT ;  /* 0x0000000502007c0c */ /* 0x008fda000bf06270 */
[----:B-1----:R-:W-:Y:S05]  /*1080*/  @!P0 BRA `(.L_x_10) ;  /* 0xfffffff000288947 */ /* 0x002fea000383ffff */
[----:B------:R-:W-:Y:S05]  /*1090*/  EXIT ;  /* 0x000000000000794d */ /* 0x000fea0003800000 */
.L_x_9:
[----:B------:R-:W-:Y:S01]  /*10a0*/  HFMA2 R10, -RZ, RZ, 0, 9.5367431640625e-07 ;  /* 0x00000010ff0a7431 */ /* 0x000fe200000001ff */
[----:B------:R-:W-:Y:S01]  /*10b0*/  BSSY B0, `(.L_x_11) ;  /* 0x0000006000007945 */ /* 0x000fe20003800000 */
[----:B------:R-:W-:Y:S02]  /*10c0*/  MOV R11, 0x1f ;  /* 0x0000001f000b7802 */ /* 0x000fe40000000f00 */
[----:B------:R-:W-:-:S07]  /*10d0*/  MOV R9, 0xffffffff ;  /* 0xffffffff00097802 */ /* 0x000fce0000000f00 */
[----:B------:R-:W-:Y:S05]  /*10e0*/  WARPSYNC.COLLECTIVE R9, `(.L_x_12) ;  /* 0x0000000009087348 */ /* 0x000fea0003c00000 */
[----:B------:R0:W1:Y:S02]  /*10f0*/  SHFL.DOWN P1, R7, R6, R10, R11 ;  /* 0x0800000a06077389 */ /* 0x000064000002000b */
[----:B01----:R-:W-:Y:S05]  /*1100*/  ENDCOLLECTIVE ;  /* 0x000000000000791b */ /* 0x003fea0003800000 */
.L_x_12:
[----:B------:R-:W-:Y:S05]  /*1110*/  BSYNC B0 ;  /* 0x0000000000007941 */ /* 0x000fea0003800000 */
.L_x_11:
[----:B------:R-:W-:Y:S01]  /*1120*/  MOV R3, R7 ;  /* 0x0000000700037202 */ /* 0x000fe20000000f00 */
[----:B------:R-:W-:Y:S01]  /*1130*/  HFMA2 R10, -RZ, RZ, 0, 4.76837158203125e-07 ;  /* 0x00000008ff0a7431 */ /* 0x000fe200000001ff */
[----:B------:R-:W-:Y:S02]  /*1140*/  MOV R11, 0x1f ;  /* 0x0000001f000b7802 */ /* 0x000fe40000000f00 */
[----:B------:R-:W-:Y:S01]  /*1150*/  MOV R9, 0xffffffff ;  /* 0xffffffff00097802 */ /* 0x000fe20000000f00 */
[----:B------:R-:W-:-:S05]  /*1160*/  FADD R3, R3, R6 ;  /* 0x0000000603037221 */ /* 0x000fca0000000000 */
[----:B------:R-:W-:-:S07]  /*1170*/  MOV R6, R3 ;  /* 0x0000000300067202 */ /* 0x000fce0000000f00 */
[----:B------:R-:W-:Y:S05]  /*1180*/  WARPSYNC.COLLECTIVE R9, `(.L_x_13) ;  /* 0x0000000009087348 */ /* 0x000fea0003c00000 */
[----:B------:R0:W1:Y:S02]  /*1190*/  SHFL.DOWN P1, R7, R6, R10, R11 ;  /* 0x0800000a06077389 */ /* 0x000064000002000b */
[----:B01----:R-:W-:Y:S05]  /*11a0*/  ENDCOLLECTIVE ;  /* 0x000000000000791b */ /* 0x003fea0003800000 */
.L_x_13:
[----:B------:R-:W-:Y:S01]  /*11b0*/  HFMA2 R10, -RZ, RZ, 0, 2.384185791015625e-07 ;  /* 0x00000004ff0a7431 */ /* 0x000fe200000001ff */
[----:B------:R-:W-:-:S05]  /*11c0*/  MOV R4, R7 ;  /* 0x0000000700047202 */ /* 0x000fca0000000f00 */
[----:B------:R-:W-:-:S05]  /*11d0*/  FADD R4, R3, R4 ;  /* 0x0000000403047221 */ /* 0x000fca0000000000 */
[----:B------:R-:W-:-:S07]  /*11e0*/  MOV R6, R4 ;  /* 0x0000000400067202 */ /* 0x000fce0000000f00 */
[----:B------:R-:W-:Y:S05]  /*11f0*/  WARPSYNC.COLLECTIVE R9, `(.L_x_14) ;  /* 0x0000000009087348 */ /* 0x000fea0003c00000 */
[----:B------:R0:W1:Y:S02]  /*1200*/  SHFL.DOWN P1, R7, R6, R10, R11 ;  /* 0x0800000a06077389 */ /* 0x000064000002000b */
[----:B01----:R-:W-:Y:S05]  /*1210*/  ENDCOLLECTIVE ;  /* 0x000000000000791b */ /* 0x003fea0003800000 */
.L_x_14:
[----:B------:R-:W-:Y:S01]  /*1220*/  HFMA2 R10, -RZ, RZ, 0, 1.1920928955078125e-07 ;  /* 0x00000002ff0a7431 */ /* 0x000fe200000001ff */
[----:B------:R-:W-:-:S05]  /*1230*/  MOV R5, R7 ;  /* 0x0000000700057202 */ /* 0x000fca0000000f00 */
[----:B------:R-:W-:-:S05]  /*1240*/  FADD R5, R4, R5 ;  /* 0x0000000504057221 */ /* 0x000fca0000000000 */
[----:B------:R-:W-:-:S07]  /*1250*/  MOV R6, R5 ;  /* 0x0000000500067202 */ /* 0x000fce0000000f00 */
[----:B------:R-:W-:Y:S05]  /*1260*/  WARPSYNC.COLLECTIVE R9, `(.L_x_15) ;  /* 0x0000000009087348 */ /* 0x000fea0003c00000 */
[----:B------:R0:W1:Y:S02]  /*1270*/  SHFL.DOWN P1, R7, R6, R10, R11 ;  /* 0x0800000a06077389 */ /* 0x000064000002000b */
[----:B01----:R-:W-:Y:S05]  /*1280*/  ENDCOLLECTIVE ;  /* 0x000000000000791b */ /* 0x003fea0003800000 */
.L_x_15:
[----:B------:R-:W-:Y:S01]  /*1290*/  HFMA2 R10, -RZ, RZ, 0, 5.9604644775390625e-08 ;  /* 0x00000001ff0a7431 */ /* 0x000fe200000001ff */
[----:B------:R-:W-:-:S05]  /*12a0*/  MOV R8, R7 ;  /* 0x0000000700087202 */ /* 0x000fca0000000f00 */
[----:B------:R-:W-:-:S05]  /*12b0*/  FADD R8, R5, R8 ;  /* 0x0000000805087221 */ /* 0x000fca0000000000 */
[----:B------:R-:W-:-:S07]  /*12c0*/  MOV R6, R8 ;  /* 0x0000000800067202 */ /* 0x000fce0000000f00 */
[----:B------:R-:W-:Y:S05]  /*12d0*/  WARPSYNC.COLLECTIVE R9, `(.L_x_16) ;  /* 0x0000000009087348 */ /* 0x000fea0003c00000 */
[----:B------:R0:W1:Y:S02]  /*12e0*/  SHFL.DOWN P1, R7, R6, R10, R11 ;  /* 0x0800000a06077389 */ /* 0x000064000002000b */
[----:B01----:R-:W-:Y:S05]  /*12f0*/  ENDCOLLECTIVE ;  /* 0x000000000000791b */ /* 0x003fea0003800000 */
.L_x_16:
[----:B------:R-:W-:Y:S05]  /*1300*/  BRA `(.L_x_17) ;  /* 0xfffffffc00407947 */ /* 0x000fea000383ffff */
.L_x_18:
[----:B------:R-:W-:-:S00]  /*1310*/  BRA `(.L_x_18) ;  /* 0xfffffffc00fc7947 */ /* 0x000fc0000383ffff */
[----:B------:R-:W-:-:S00]  /*1320*/  NOP ;  /* 0x0000000000007918 */ /* 0x000fc00000000000 */
        /* <DEDUP_REMOVED lines=13> */
.L_x_19:


//--------------------- .nv.shared.reserved.0     --------------------------
	.section	.nv.shared.reserved.0,"aw",@nobits
	.weak		__nv_reservedSMEM_offset_0_alias
	.size		__nv_reservedSMEM_offset_0_alias, 0, 64
	.other		__nv_reservedSMEM_offset_0_alias,@"STO_CUDA_RESERVED_SHARED STV_DEFAULT"
__nv_reservedSMEM_offset_0_alias:
	.zero		0
	.zero		64


//--------------------- .nv.constant0._Z17spmv_warp_per_rowiPKiS0_PKfS2_Pf --------------------------
	.section	.nv.constant0._Z17spmv_warp_per_rowiPKiS0_PKfS2_Pf,"a",@progbits
	.sectionflags	@""
	.align	4
.nv.constant0._Z17spmv_warp_per_rowiPKiS0_PKfS2_Pf:
	.zero		944


//--------------------- SYMBOLS --------------------------

	.type		.nv.reservedSmem.offset0,@object
	.size		.nv.reservedSmem.offset0,0x4
